//
// Generated by NVIDIA NVVM Compiler
//
// Compiler Build ID: CL-36424714
// Cuda compilation tools, release 13.0, V13.0.88
// Based on NVVM 20.0.0
//

.version 9.0
.target sm_100
.address_size 64

	// .globl	_Z7computePKfPfiiffi
.extern .shared .align 16 .b8 s_Tn[];

.visible .entry _Z7computePKfPfiiffi(
	.param .u64 .ptr .align 1 _Z7computePKfPfiiffi_param_0,
	.param .u64 .ptr .align 1 _Z7computePKfPfiiffi_param_1,
	.param .u32 _Z7computePKfPfiiffi_param_2,
	.param .u32 _Z7computePKfPfiiffi_param_3,
	.param .f32 _Z7computePKfPfiiffi_param_4,
	.param .f32 _Z7computePKfPfiiffi_param_5,
	.param .u32 _Z7computePKfPfiiffi_param_6
)
{
	.reg .pred 	%p<13>;
	.reg .b32 	%r<26>;
	.reg .b32 	%f<17>;
	.reg .b64 	%rd<13>;
	.reg .b64 	%fd<8>;

	ld.param.u64 	%rd4, [_Z7computePKfPfiiffi_param_0];
	ld.param.u64 	%rd3, [_Z7computePKfPfiiffi_param_1];
	ld.param.u32 	%r9, [_Z7computePKfPfiiffi_param_2];
	ld.param.u32 	%r10, [_Z7computePKfPfiiffi_param_3];
	ld.param.f32 	%f1, [_Z7computePKfPfiiffi_param_4];
	ld.param.f32 	%f2, [_Z7computePKfPfiiffi_param_5];
	ld.param.u32 	%r11, [_Z7computePKfPfiiffi_param_6];
	cvta.to.global.u64 	%rd1, %rd4;
	mov.u32 	%r1, %ntid.x;
	mov.u32 	%r2, %tid.x;
	mov.u32 	%r12, %ctaid.x;
	mad.lo.s32 	%r13, %r12, %r1, %r2;
	add.s32 	%r3, %r13, %r11;
	add.s32 	%r4, %r10, %r2;
	mul.wide.s32 	%rd5, %r3, 4;
	add.s64 	%rd2, %rd1, %rd5;
	ld.global.f32 	%f3, [%rd2];
	shl.b32 	%r14, %r4, 2;
	mov.u32 	%r15, s_Tn;
	add.s32 	%r5, %r15, %r14;
	st.shared.f32 	[%r5], %f3;
	shl.b32 	%r16, %r10, 1;
	setp.ge.s32 	%p1, %r4, %r16;
	shl.b32 	%r17, %r2, 2;
	add.s32 	%r6, %r15, %r17;
	@%p1 bra 	$L__BB0_2;
	sub.s32 	%r18, %r3, %r10;
	mul.wide.s32 	%rd6, %r18, 4;
	add.s64 	%rd7, %rd1, %rd6;
	ld.global.f32 	%f4, [%rd7];
	st.shared.f32 	[%r6], %f4;
$L__BB0_2:
	setp.le.s32 	%p2, %r4, %r1;
	add.s32 	%r7, %r10, %r1;
	setp.ge.s32 	%p3, %r4, %r7;
	shl.b32 	%r19, %r10, 2;
	add.s32 	%r8, %r5, %r19;
	or.pred  	%p4, %p2, %p3;
	@%p4 bra 	$L__BB0_4;
	mul.wide.s32 	%rd8, %r10, 4;
	add.s64 	%rd9, %rd2, %rd8;
	ld.global.f32 	%f5, [%rd9];
	st.shared.f32 	[%r8], %f5;
$L__BB0_4:
	setp.ne.s32 	%p5, %r2, 0;
	@%p5 bra 	$L__BB0_6;
	ld.global.f32 	%f6, [%rd2+-4];
	st.shared.f32 	[%r5+-4], %f6;
$L__BB0_6:
	add.s32 	%r20, %r7, -1;
	setp.ne.s32 	%p6, %r4, %r20;
	@%p6 bra 	$L__BB0_8;
	ld.global.f32 	%f7, [%rd2+4];
	st.shared.f32 	[%r5+4], %f7;
$L__BB0_8:
	rem.s32 	%r21, %r3, %r10;
	bar.sync 	0;
	setp.le.s32 	%p7, %r3, %r9;
	add.s32 	%r23, %r10, -1;
	setp.ge.s32 	%p8, %r21, %r23;
	or.pred  	%p9, %p7, %p8;
	setp.lt.s32 	%p10, %r21, 1;
	or.pred  	%p11, %p10, %p9;
	@%p11 bra 	$L__BB0_11;
	add.s32 	%r24, %r9, -1;
	mul.lo.s32 	%r25, %r24, %r10;
	setp.ge.s32 	%p12, %r3, %r25;
	@%p12 bra 	$L__BB0_11;
	ld.shared.f32 	%f8, [%r5];
	ld.shared.f32 	%f9, [%r6];
	ld.shared.f32 	%f10, [%r5+-4];
	ld.shared.f32 	%f11, [%r8];
	ld.shared.f32 	%f12, [%r5+4];
	cvt.f64.f32 	%fd1, %f8;
	cvt.f64.f32 	%fd2, %f1;
	add.f32 	%f13, %f9, %f11;
	add.f32 	%f14, %f10, %f13;
	add.f32 	%f15, %f12, %f14;
	cvt.f64.f32 	%fd3, %f15;
	fma.rn.f64 	%fd4, %fd1, 0dC010000000000000, %fd3;
	cvt.f64.f32 	%fd5, %f2;
	div.rn.f64 	%fd6, %fd4, %fd5;
	fma.rn.f64 	%fd7, %fd6, %fd2, %fd1;
	cvt.rn.f32.f64 	%f16, %fd7;
	cvta.to.global.u64 	%rd10, %rd3;
	add.s64 	%rd12, %rd10, %rd5;
	st.global.f32 	[%rd12], %f16;
$L__BB0_11:
	ret;

}


// ===== COMPILED SASS (sm_100) =====

	.target	sm_100

	.elftype	@"ET_EXEC"


//--------------------- .note.nv.tkinfo           --------------------------
	.section	.note.nv.tkinfo,"",@"SHT_NOTE"
	.sectionflags	@"SHF_NOTE_NV_TKINFO"
	.tkinfo
        /*0018*/ 	.word	0x00000002
        /*0030*/ 	.string	""
        /*0030*/ 	.string	"ptxas"
        /*0030*/ 	.string	"Cuda compilation tools, release 13.0, V13.0.88"
        /*0030*/ 	.string	"Build cuda_13.0.r13.0/compiler.36424714_0"
        /*0030*/ 	.string	"-arch sm_100 -m 64 "



//--------------------- .note.nv.cuinfo           --------------------------
	.section	.note.nv.cuinfo,"",@"SHT_NOTE"
	.sectionflags	@"SHF_NOTE_NV_CUINFO"
        /*0018*/ 	.short	0x0002
        /*001a*/ 	.short	0x0064
        /*001c*/ 	.short	0x0082
	.zero		2


//--------------------- .nv.info                  --------------------------
	.section	.nv.info,"",@"SHT_CUDA_INFO"
	.align	4


	//----- nvinfo : EIATTR_REGCOUNT
	.align		4
        /*0000*/ 	.byte	0x04, 0x2f
        /*0002*/ 	.short	(.L_1 - .L_0)
	.align		4
.L_0:
        /*0004*/ 	.word	index@(_Z7computePKfPfiiffi)
        /*0008*/ 	.word	0x0000001c


	//----- nvinfo : EIATTR_FRAME_SIZE
	.align		4
.L_1:
        /*000c*/ 	.byte	0x04, 0x11
        /*000e*/ 	.short	(.L_3 - .L_2)
	.align		4
.L_2:
        /*0010*/ 	.word	index@($__internal_0_$__cuda_sm20_div_rn_f64_full)
        /*0014*/ 	.word	0x00000000


	//----- nvinfo : EIATTR_FRAME_SIZE
	.align		4
.L_3:
        /*0018*/ 	.byte	0x04, 0x11
        /*001a*/ 	.short	(.L_5 - .L_4)
	.align		4
.L_4:
        /*001c*/ 	.word	index@(_Z7computePKfPfiiffi)
        /*0020*/ 	.word	0x00000000


	//----- nvinfo : EIATTR_MIN_STACK_SIZE
	.align		4
.L_5:
        /*0024*/ 	.byte	0x04, 0x12
        /*0026*/ 	.short	(.L_7 - .L_6)
	.align		4
.L_6:
        /*0028*/ 	.word	index@(_Z7computePKfPfiiffi)
        /*002c*/ 	.word	0x00000000
.L_7:


//--------------------- .nv.compat                --------------------------
	.section	.nv.compat,"",@"SHT_CUDA_COMPAT_INFO"
	.align	4
        /*0000*/ 	.byte	0x02, 0x09, 0x00, 0x00, 0x02, 0x02, 0x01, 0x00, 0x02, 0x05, 0x05, 0x00, 0x03, 0x07, 0x01, 0x01
        /*0010*/ 	.byte	0x02, 0x03, 0x00, 0x00, 0x02, 0x06, 0x01, 0x00, 0x04, 0x0b, 0x08, 0x00, 0x01, 0x00, 0x00, 0x00
        /*0020*/ 	.byte	0x00, 0x00, 0x00, 0x00


//--------------------- .nv.info._Z7computePKfPfiiffi --------------------------
	.section	.nv.info._Z7computePKfPfiiffi,"",@"SHT_CUDA_INFO"
	.sectionflags	@""
	.align	4


	//----- nvinfo : EIATTR_CUDA_API_VERSION
	.align		4
        /*0000*/ 	.byte	0x04, 0x37
        /*0002*/ 	.short	(.L_9 - .L_8)
.L_8:
        /*0004*/ 	.word	0x00000082


	//----- nvinfo : EIATTR_KPARAM_INFO
	.align		4
.L_9:
        /*0008*/ 	.byte	0x04, 0x17
        /*000a*/ 	.short	(.L_11 - .L_10)
.L_10:
        /*000c*/ 	.word	0x00000000
        /*0010*/ 	.short	0x0006
        /*0012*/ 	.short	0x0020
        /*0014*/ 	.byte	0x00, 0xf0, 0x11, 0x00


	//----- nvinfo : EIATTR_KPARAM_INFO
	.align		4
.L_11:
        /*0018*/ 	.byte	0x04, 0x17
        /*001a*/ 	.short	(.L_13 - .L_12)
.L_12:
        /*001c*/ 	.word	0x00000000
        /*0020*/ 	.short	0x0005
        /*0022*/ 	.short	0x001c
        /*0024*/ 	.byte	0x00, 0xf0, 0x11, 0x00


	//----- nvinfo : EIATTR_KPARAM_INFO
	.align		4
.L_13:
        /*0028*/ 	.byte	0x04, 0x17
        /*002a*/ 	.short	(.L_15 - .L_14)
.L_14:
        /*002c*/ 	.word	0x00000000
        /*0030*/ 	.short	0x0004
        /*0032*/ 	.short	0x0018
        /*0034*/ 	.byte	0x00, 0xf0, 0x11, 0x00


	//----- nvinfo : EIATTR_KPARAM_INFO
	.align		4
.L_15:
        /*0038*/ 	.byte	0x04, 0x17
        /*003a*/ 	.short	(.L_17 - .L_16)
.L_16:
        /*003c*/ 	.word	0x00000000
        /*0040*/ 	.short	0x0003
        /*0042*/ 	.short	0x0014
        /*0044*/ 	.byte	0x00, 0xf0, 0x11, 0x00


	//----- nvinfo : EIATTR_KPARAM_INFO
	.align		4
.L_17:
        /*0048*/ 	.byte	0x04, 0x17
        /*004a*/ 	.short	(.L_19 - .L_18)
.L_18:
        /*004c*/ 	.word	0x00000000
        /*0050*/ 	.short	0x0002
        /*0052*/ 	.short	0x0010
        /*0054*/ 	.byte	0x00, 0xf0, 0x11, 0x00


	//----- nvinfo : EIATTR_KPARAM_INFO
	.align		4
.L_19:
        /*0058*/ 	.byte	0x04, 0x17
        /*005a*/ 	.short	(.L_21 - .L_20)
.L_20:
        /*005c*/ 	.word	0x00000000
        /*0060*/ 	.short	0x0001
        /*0062*/ 	.short	0x0008
        /*0064*/ 	.byte	0x00, 0xf5, 0x21, 0x00


	//----- nvinfo : EIATTR_KPARAM_INFO
	.align		4
.L_21:
        /*0068*/ 	.byte	0x04, 0x17
        /*006a*/ 	.short	(.L_23 - .L_22)
.L_22:
        /*006c*/ 	.word	0x00000000
        /*0070*/ 	.short	0x0000
        /*0072*/ 	.short	0x0000
        /*0074*/ 	.byte	0x00, 0xf5, 0x21, 0x00


	//----- nvinfo : EIATTR_SPARSE_MMA_MASK
	.align		4
.L_23:
        /*0078*/ 	.byte	0x03, 0x50
        /*007a*/ 	.short	0x0000


	//----- nvinfo : EIATTR_MAXREG_COUNT
	.align		4
        /*007c*/ 	.byte	0x03, 0x1b
        /*007e*/ 	.short	0x00ff


	//----- nvinfo : EIATTR_NUM_BARRIERS
	.align		4
        /*0080*/ 	.byte	0x02, 0x4c
        /*0082*/ 	.byte	0x01
	.zero		1


	//----- nvinfo : EIATTR_MERCURY_ISA_VERSION
	.align		4
        /*0084*/ 	.byte	0x03, 0x5f
        /*0086*/ 	.short	0x0101


	//----- nvinfo : EIATTR_VRC_CTA_INIT_COUNT
	.align		4
        /*0088*/ 	.byte	0x02, 0x4a
	.zero		1
	.zero		1


	//----- nvinfo : EIATTR_EXIT_INSTR_OFFSETS
	.align		4
        /*008c*/ 	.byte	0x04, 0x1c
        /*008e*/ 	.short	(.L_25 - .L_24)


	//   ....[0]....
.L_24:
        /*0090*/ 	.word	0x00000420


	//   ....[1]....
        /*0094*/ 	.word	0x00000460


	//   ....[2]....
        /*0098*/ 	.word	0x000006c0


	//----- nvinfo : EIATTR_CRS_STACK_SIZE
	.align		4
.L_25:
        /*009c*/ 	.byte	0x04, 0x1e
        /*009e*/ 	.short	(.L_27 - .L_26)
.L_26:
        /*00a0*/ 	.word	0x00000000


	//----- nvinfo : EIATTR_CBANK_PARAM_SIZE
	.align		4
.L_27:
        /*00a4*/ 	.byte	0x03, 0x19
        /*00a6*/ 	.short	0x0024


	//----- nvinfo : EIATTR_PARAM_CBANK
	.align		4
        /*00a8*/ 	.byte	0x04, 0x0a
        /*00aa*/ 	.short	(.L_29 - .L_28)
	.align		4
.L_28:
        /*00ac*/ 	.word	index@(.nv.constant0._Z7computePKfPfiiffi)
        /*00b0*/ 	.short	0x0380
        /*00b2*/ 	.short	0x0024


	//----- nvinfo : EIATTR_SW_WAR
	.align		4
.L_29:
        /*00b4*/ 	.byte	0x04, 0x36
        /*00b6*/ 	.short	(.L_31 - .L_30)
.L_30:
        /*00b8*/ 	.word	0x00000008
.L_31:


//--------------------- .nv.callgraph             --------------------------
	.section	.nv.callgraph,"",@"SHT_CUDA_CALLGRAPH"
	.align	4
	.sectionentsize	8
	.align		4
        /*0000*/ 	.word	0x00000000
	.align		4
        /*0004*/ 	.word	0xffffffff
	.align		4
        /*0008*/ 	.word	0x00000000
	.align		4
        /*000c*/ 	.word	0xfffffffe
	.align		4
        /*0010*/ 	.word	0x00000000
	.align		4
        /*0014*/ 	.word	0xfffffffd
	.align		4
        /*0018*/ 	.word	0x00000000
	.align		4
        /*001c*/ 	.word	0xfffffffc


//--------------------- .text._Z7computePKfPfiiffi --------------------------
	.section	.text._Z7computePKfPfiiffi,"ax",@progbits
	.align	128
        .global         _Z7computePKfPfiiffi
        .type           _Z7computePKfPfiiffi,@function
        .size           _Z7computePKfPfiiffi,(.L_x_8 - _Z7computePKfPfiiffi)
        .other          _Z7computePKfPfiiffi,@"STO_CUDA_ENTRY STV_DEFAULT"
_Z7computePKfPfiiffi:
.text._Z7computePKfPfiiffi:
[----:B------:R-:W-:Y:S01]  /*0000*/  LDC R1, c[0x0][0x37c] ;  /* 0x0000df00ff017b82 */ /* 0x000fe20000000800 */
[----:B------:R-:W0:Y:S07]  /*0010*/  S2R R2, SR_TID.X ;  /* 0x0000000000027919 */ /* 0x000e2e0000002100 */
[----:B------:R-:W1:Y:S01]  /*0020*/  LDC R3, c[0x0][0x394] ;  /* 0x0000e500ff037b82 */ /* 0x000e620000000800 */
[----:B------:R-:W2:Y:S01]  /*0030*/  LDCU UR4, c[0x0][0x360] ;  /* 0x00006c00ff0477ac */ /* 0x000ea20008000800 */
[----:B------:R-:W3:Y:S01]  /*0040*/  S2R R9, SR_CTAID.X ;  /* 0x0000000000097919 */ /* 0x000ee20000002500 */
[----:B------:R-:W4:Y:S05]  /*0050*/  LDCU UR5, c[0x0][0x3a0] ;  /* 0x00007400ff0577ac */ /* 0x000f2a0008000800 */
[----:B------:R-:W5:Y:S01]  /*0060*/  LDC.64 R14, c[0x0][0x380] ;  /* 0x0000e000ff0e7b82 */ /* 0x000f620000000a00 */
[----:B------:R-:W5:Y:S01]  /*0070*/  LDCU.64 UR6, c[0x0][0x358] ;  /* 0x00006b00ff0677ac */ /* 0x000f620008000a00 */
[----:B------:R-:W5:Y:S01]  /*0080*/  LDCU UR8, c[0x0][0x390] ;  /* 0x00007200ff0877ac */ /* 0x000f620008000800 */
[----:B-1----:R-:W-:-:S02]  /*0090*/  IMAD.SHL.U32 R5, R3, 0x2, RZ ;  /* 0x0000000203057824 */ /* 0x002fc400078e00ff */
[----:B--2---:R-:W-:Y:S02]  /*00a0*/  VIADD R7, R3, UR4 ;  /* 0x0000000403077c36 */ /* 0x004fe40008000000 */
[C---:B0-----:R-:W-:Y:S01]  /*00b0*/  IMAD.IADD R4, R2.reuse, 0x1, R3 ;  /* 0x0000000102047824 */ /* 0x041fe200078e0203 */
[----:B------:R-:W-:Y:S01]  /*00c0*/  ISETP.NE.AND P4, PT, R2, RZ, PT ;  /* 0x000000ff0200720c */ /* 0x000fe20003f85270 */
[----:B---3--:R-:W-:-:S03]  /*00d0*/  IMAD R0, R9, UR4, R2 ;  /* 0x0000000409007c24 */ /* 0x008fc6000f8e0202 */
[C---:B------:R-:W-:Y:S02]  /*00e0*/  ISETP.GE.AND P2, PT, R4.reuse, R5, PT ;  /* 0x000000050400720c */ /* 0x040fe40003f46270 */
[----:B------:R-:W-:Y:S01]  /*00f0*/  ISETP.GE.AND P0, PT, R4, R7, PT ;  /* 0x000000070400720c */ /* 0x000fe20003f06270 */
[----:B------:R-:W-:Y:S02]  /*0100*/  VIADD R7, R7, 0xffffffff ;  /* 0xffffffff07077836 */ /* 0x000fe40000000000 */
[----:B----4-:R-:W-:Y:S01]  /*0110*/  VIADD R0, R0, UR5 ;  /* 0x0000000500007c36 */ /* 0x010fe20008000000 */
[C---:B------:R-:W-:Y:S02]  /*0120*/  ISETP.LE.OR P0, PT, R4.reuse, UR4, P0 ;  /* 0x0000000404007c0c */ /* 0x040fe40008703670 */
[----:B------:R-:W-:Y:S01]  /*0130*/  ISETP.NE.AND P3, PT, R4, R7, PT ;  /* 0x000000070400720c */ /* 0x000fe20003f65270 */
[----:B-----5:R-:W-:-:S04]  /*0140*/  IMAD.WIDE R12, R0, 0x4, R14 ;  /* 0x00000004000c7825 */ /* 0x020fc800078e020e */
[----:B------:R-:W-:Y:S01]  /*0150*/  @!P2 IMAD.IADD R5, R0, 0x1, -R3 ;  /* 0x000000010005a824 */ /* 0x000fe200078e0a03 */
[----:B------:R-:W2:Y:S03]  /*0160*/  @!P4 LDG.E R7, desc[UR6][R12.64+-0x4] ;  /* 0xfffffc060c07c981 */ /* 0x000ea6000c1e1900 */
[----:B------:R-:W-:Y:S02]  /*0170*/  @!P2 IMAD.WIDE R14, R5, 0x4, R14 ;  /* 0x00000004050ea825 */ /* 0x000fe400078e020e */
[----:B------:R-:W3:Y:S02]  /*0180*/  LDG.E R5, desc[UR6][R12.64] ;  /* 0x000000060c057981 */ /* 0x000ee4000c1e1900 */
[----:B------:R-:W-:Y:S02]  /*0190*/  @!P0 IMAD.WIDE R16, R3, 0x4, R12 ;  /* 0x0000000403108825 */ /* 0x000fe400078e020c */
[----:B------:R-:W4:Y:S04]  /*01a0*/  @!P2 LDG.E R6, desc[UR6][R14.64] ;  /* 0x000000060e06a981 */ /* 0x000f28000c1e1900 */
[----:B------:R-:W5:Y:S04]  /*01b0*/  @!P0 LDG.E R8, desc[UR6][R16.64] ;  /* 0x0000000610088981 */ /* 0x000f68000c1e1900 */
[----:B------:R0:W2:Y:S01]  /*01c0*/  @!P3 LDG.E R9, desc[UR6][R12.64+0x4] ;  /* 0x000004060c09b981 */ /* 0x0000a2000c1e1900 */
[----:B------:R-:W-:-:S04]  /*01d0*/  IABS R20, R3 ;  /* 0x0000000300147213 */ /* 0x000fc80000000000 */
[----:B------:R-:W1:Y:S08]  /*01e0*/  I2F.RP R18, R20 ;  /* 0x0000001400127306 */ /* 0x000e700000209400 */
[----:B-1----:R-:W1:Y:S02]  /*01f0*/  MUFU.RCP R18, R18 ;  /* 0x0000001200127308 */ /* 0x002e640000001000 */
[----:B-1----:R-:W-:-:S06]  /*0200*/  VIADD R10, R18, 0xffffffe ;  /* 0x0ffffffe120a7836 */ /* 0x002fcc0000000000 */
[----:B------:R1:W1:Y:S01]  /*0210*/  F2I.FTZ.U32.TRUNC.NTZ R11, R10 ;  /* 0x0000000a000b7305 */ /* 0x000262000021f000 */
[----:B0-----:R-:W-:Y:S01]  /*0220*/  IABS R12, R0 ;  /* 0x00000000000c7213 */ /* 0x001fe20000000000 */
[----:B-1----:R-:W-:Y:S02]  /*0230*/  IMAD.MOV.U32 R10, RZ, RZ, RZ ;  /* 0x000000ffff0a7224 */ /* 0x002fe400078e00ff */
[----:B------:R-:W-:-:S04]  /*0240*/  IMAD.MOV R15, RZ, RZ, -R11 ;  /* 0x000000ffff0f7224 */ /* 0x000fc800078e0a0b */
[----:B------:R-:W-:-:S04]  /*0250*/  IMAD R15, R15, R20, RZ ;  /* 0x000000140f0f7224 */ /* 0x000fc800078e02ff */
[----:B------:R-:W-:-:S06]  /*0260*/  IMAD.HI.U32 R11, R11, R15, R10 ;  /* 0x0000000f0b0b7227 */ /* 0x000fcc00078e000a */
[----:B------:R-:W-:-:S04]  /*0270*/  IMAD.HI.U32 R11, R11, R12, RZ ;  /* 0x0000000c0b0b7227 */ /* 0x000fc800078e00ff */
[----:B------:R-:W-:Y:S01]  /*0280*/  IMAD.MOV R11, RZ, RZ, -R11 ;  /* 0x000000ffff0b7224 */ /* 0x000fe200078e0a0b */
[----:B------:R-:W0:Y:S03]  /*0290*/  S2UR UR5, SR_CgaCtaId ;  /* 0x00000000000579c3 */ /* 0x000e260000008800 */
[----:B------:R-:W-:-:S05]  /*02a0*/  IMAD R11, R20, R11, R12 ;  /* 0x0000000b140b7224 */ /* 0x000fca00078e020c */
[----:B------:R-:W-:Y:S01]  /*02b0*/  ISETP.GT.U32.AND P1, PT, R20, R11, PT ;  /* 0x0000000b1400720c */ /* 0x000fe20003f24070 */
[----:B------:R-:W-:Y:S01]  /*02c0*/  UMOV UR4, 0x400 ;  /* 0x0000040000047882 */ /* 0x000fe20000000000 */
[----:B------:R-:W-:-:S11]  /*02d0*/  ISETP.GE.AND P6, PT, R0, RZ, PT ;  /* 0x000000ff0000720c */ /* 0x000fd60003fc6270 */
[----:B------:R-:W-:Y:S01]  /*02e0*/  @!P1 IMAD.IADD R11, R11, 0x1, -R20 ;  /* 0x000000010b0b9824 */ /* 0x000fe200078e0a14 */
[----:B0-----:R-:W-:-:S04]  /*02f0*/  ULEA UR4, UR5, UR4, 0x18 ;  /* 0x0000000405047291 */ /* 0x001fc8000f8ec0ff */
[----:B------:R-:W-:Y:S02]  /*0300*/  ISETP.GT.U32.AND P5, PT, R20, R11, PT ;  /* 0x0000000b1400720c */ /* 0x000fe40003fa4070 */
[----:B------:R-:W-:Y:S02]  /*0310*/  ISETP.NE.AND P1, PT, R3, RZ, PT ;  /* 0x000000ff0300720c */ /* 0x000fe40003f25270 */
[----:B------:R-:W-:Y:S02]  /*0320*/  LEA R12, R4, UR4, 0x2 ;  /* 0x00000004040c7c11 */ /* 0x000fe4000f8e10ff */
[----:B------:R-:W-:-:S03]  /*0330*/  LEA R13, R2, UR4, 0x2 ;  /* 0x00000004020d7c11 */ /* 0x000fc6000f8e10ff */
[----:B------:R-:W-:-:S04]  /*0340*/  IMAD R15, R3, 0x4, R12 ;  /* 0x00000004030f7824 */ /* 0x000fc800078e020c */
[----:B------:R-:W-:Y:S02]  /*0350*/  @!P5 IMAD.IADD R11, R11, 0x1, -R20 ;  /* 0x000000010b0bd824 */ /* 0x000fe400078e0a14 */
[----:B------:R-:W-:Y:S02]  /*0360*/  VIADD R10, R3, 0xffffffff ;  /* 0xffffffff030a7836 */ /* 0x000fe40000000000 */
[----:B------:R-:W-:Y:S01]  /*0370*/  @!P6 IMAD.MOV R11, RZ, RZ, -R11 ;  /* 0x000000ffff0be224 */ /* 0x000fe200078e0a0b */
[----:B------:R-:W-:-:S04]  /*0380*/  @!P1 LOP3.LUT R11, RZ, R3, RZ, 0x33, !PT ;  /* 0x00000003ff0b9212 */ /* 0x000fc800078e33ff */
[----:B------:R-:W-:-:S04]  /*0390*/  ISETP.GE.AND P1, PT, R11, R10, PT ;  /* 0x0000000a0b00720c */ /* 0x000fc80003f26270 */
[----:B------:R-:W-:-:S04]  /*03a0*/  ISETP.LE.OR P1, PT, R0, UR8, P1 ;  /* 0x0000000800007c0c */ /* 0x000fc80008f23670 */
[----:B------:R-:W-:Y:S01]  /*03b0*/  ISETP.LT.OR P1, PT, R11, 0x1, P1 ;  /* 0x000000010b00780c */ /* 0x000fe20000f21670 */
[----:B---3--:R0:W-:Y:S04]  /*03c0*/  STS [R12], R5 ;  /* 0x000000050c007388 */ /* 0x0081e80000000800 */
[----:B----4-:R0:W-:Y:S04]  /*03d0*/  @!P2 STS [R13], R6 ;  /* 0x000000060d00a388 */ /* 0x0101e80000000800 */
[----:B-----5:R0:W-:Y:S04]  /*03e0*/  @!P0 STS [R15], R8 ;  /* 0x000000080f008388 */ /* 0x0201e80000000800 */
[----:B--2---:R0:W-:Y:S04]  /*03f0*/  @!P4 STS [R12+-0x4], R7 ;  /* 0xfffffc070c00c388 */ /* 0x0041e80000000800 */
[----:B------:R0:W-:Y:S01]  /*0400*/  @!P3 STS [R12+0x4], R9 ;  /* 0x000004090c00b388 */ /* 0x0001e20000000800 */
[----:B------:R-:W-:Y:S06]  /*0410*/  BAR.SYNC.DEFER_BLOCKING 0x0 ;  /* 0x0000000000007b1d */ /* 0x000fec0000010000 */
[----:B------:R-:W-:Y:S05]  /*0420*/  @P1 EXIT ;  /* 0x000000000000194d */ /* 0x000fea0003800000 */
[----:B------:R-:W-:-:S06]  /*0430*/  UIADD3 UR4, UPT, UPT, UR8, -0x1, URZ ;  /* 0xffffffff08047890 */ /* 0x000fcc000fffe0ff */
[----:B------:R-:W-:-:S05]  /*0440*/  IMAD R3, R3, UR4, RZ ;  /* 0x0000000403037c24 */ /* 0x000fca000f8e02ff */
[----:B------:R-:W-:-:S13]  /*0450*/  ISETP.GE.AND P0, PT, R0, R3, PT ;  /* 0x000000030000720c */ /* 0x000fda0003f06270 */
[----:B------:R-:W-:Y:S05]  /*0460*/  @P0 EXIT ;  /* 0x000000000000094d */ /* 0x000fea0003800000 */
[----:B------:R-:W1:Y:S01]  /*0470*/  LDCU.64 UR4, c[0x0][0x398] ;  /* 0x00007300ff0477ac */ /* 0x000e620008000a00 */
[----:B0-----:R-:W-:Y:S01]  /*0480*/  LDS R13, [R13] ;  /* 0x000000000d0d7984 */ /* 0x001fe20000000800 */
[----:B------:R-:W-:Y:S01]  /*0490*/  IMAD.MOV.U32 R2, RZ, RZ, 0x1 ;  /* 0x00000001ff027424 */ /* 0x000fe200078e00ff */
[----:B------:R-:W-:Y:S02]  /*04a0*/  BSSY.RECONVERGENT B0, `(.L_x_0) ;  /* 0x000001c000007945 */ /* 0x000fe40003800200 */
[----:B------:R-:W0:Y:S04]  /*04b0*/  LDS R8, [R15] ;  /* 0x000000000f087984 */ /* 0x000e280000000800 */
[----:B------:R-:W2:Y:S04]  /*04c0*/  LDS R5, [R12+-0x4] ;  /* 0xfffffc000c057984 */ /* 0x000ea80000000800 */
[----:B------:R-:W3:Y:S04]  /*04d0*/  LDS R9, [R12+0x4] ;  /* 0x000004000c097984 */ /* 0x000ee80000000800 */
[----:B------:R-:W4:Y:S01]  /*04e0*/  LDS R4, [R12] ;  /* 0x000000000c047984 */ /* 0x000f220000000800 */
[----:B-1----:R-:W1:Y:S08]  /*04f0*/  F2F.F64.F32 R10, UR5 ;  /* 0x00000005000a7d10 */ /* 0x002e700008201800 */
[----:B-1----:R-:W1:Y:S01]  /*0500*/  MUFU.RCP64H R3, R11 ;  /* 0x0000000b00037308 */ /* 0x002e620000001800 */
[----:B0-----:R-:W-:-:S04]  /*0510*/  FADD R8, R13, R8 ;  /* 0x000000080d087221 */ /* 0x001fc80000000000 */
[----:B--2---:R-:W-:Y:S01]  /*0520*/  FADD R8, R5, R8 ;  /* 0x0000000805087221 */ /* 0x004fe20000000000 */
[----:B-1----:R-:W-:-:S03]  /*0530*/  DFMA R6, -R10, R2, 1 ;  /* 0x3ff000000a06742b */ /* 0x002fc60000000102 */
[----:B---3--:R-:W-:Y:S01]  /*0540*/  FADD R14, R9, R8 ;  /* 0x00000008090e7221 */ /* 0x008fe20000000000 */
[----:B----4-:R-:W-:Y:S04]  /*0550*/  F2F.F64.F32 R4, R4 ;  /* 0x0000000400047310 */ /* 0x010fe80000201800 */
[----:B------:R-:W-:-:S04]  /*0560*/  DFMA R6, R6, R6, R6 ;  /* 0x000000060606722b */ /* 0x000fc80000000006 */
[----:B------:R-:W0:Y:S04]  /*0570*/  F2F.F64.F32 R8, R14 ;  /* 0x0000000e00087310 */ /* 0x000e280000201800 */
[----:B------:R-:W-:-:S08]  /*0580*/  DFMA R6, R2, R6, R2 ;  /* 0x000000060206722b */ /* 0x000fd00000000002 */
[----:B------:R-:W-:Y:S02]  /*0590*/  DFMA R2, -R10, R6, 1 ;  /* 0x3ff000000a02742b */ /* 0x000fe40000000106 */
[----:B0-----:R-:W-:-:S06]  /*05a0*/  DFMA R8, R4, -4, R8 ;  /* 0xc01000000408782b */ /* 0x001fcc0000000008 */
[----:B------:R-:W-:-:S08]  /*05b0*/  DFMA R2, R6, R2, R6 ;  /* 0x000000020602722b */ /* 0x000fd00000000006 */
[----:B------:R-:W-:Y:S01]  /*05c0*/  DMUL R6, R8, R2 ;  /* 0x0000000208067228 */ /* 0x000fe20000000000 */
[----:B------:R-:W-:-:S07]  /*05d0*/  FSETP.GEU.AND P1, PT, |R9|, 6.5827683646048100446e-37, PT ;  /* 0x036000000900780b */ /* 0x000fce0003f2e200 */
[----:B------:R-:W-:-:S08]  /*05e0*/  DFMA R12, -R10, R6, R8 ;  /* 0x000000060a0c722b */ /* 0x000fd00000000108 */
[----:B------:R-:W-:Y:S01]  /*05f0*/  DFMA R2, R2, R12, R6 ;  /* 0x0000000c0202722b */ /* 0x000fe20000000006 */
[----:B------:R-:W0:Y:S09]  /*0600*/  F2F.F64.F32 R6, UR4 ;  /* 0x0000000400067d10 */ /* 0x000e320008201800 */
[----:B------:R-:W-:-:S05]  /*0610*/  FFMA R12, RZ, R11, R3 ;  /* 0x0000000bff0c7223 */ /* 0x000fca0000000003 */
[----:B------:R-:W-:-:S13]  /*0620*/  FSETP.GT.AND P0, PT, |R12|, 1.469367938527859385e-39, PT ;  /* 0x001000000c00780b */ /* 0x000fda0003f04200 */
[----:B0-----:R-:W-:Y:S05]  /*0630*/  @P0 BRA P1, `(.L_x_1) ;  /* 0x0000000000080947 */ /* 0x001fea0000800000 */
[----:B------:R-:W-:-:S07]  /*0640*/  MOV R14, 0x660 ;  /* 0x00000660000e7802 */ /* 0x000fce0000000f00 */
[----:B------:R-:W-:Y:S05]  /*0650*/  CALL.REL.NOINC `($__internal_0_$__cuda_sm20_div_rn_f64_full) ;  /* 0x00000000001c7944 */ /* 0x000fea0003c00000 */
.L_x_1:
[----:B------:R-:W-:Y:S05]  /*0660*/  BSYNC.RECONVERGENT B0 ;  /* 0x0000000000007941 */ /* 0x000fea0003800200 */
.L_x_0:
[----:B------:R-:W0:Y:S01]  /*0670*/  LDC.64 R8, c[0x0][0x388] ;  /* 0x0000e200ff087b82 */ /* 0x000e220000000a00 */
[----:B------:R-:W-:-:S10]  /*0680*/  DFMA R6, R6, R2, R4 ;  /* 0x000000020606722b */ /* 0x000fd40000000004 */
[----:B------:R-:W1:Y:S01]  /*0690*/  F2F.F32.F64 R7, R6 ;  /* 0x0000000600077310 */ /* 0x000e620000301000 */
[----:B0-----:R-:W-:-:S05]  /*06a0*/  IMAD.WIDE R2, R0, 0x4, R8 ;  /* 0x0000000400027825 */ /* 0x001fca00078e0208 */
[----:B-1----:R-:W-:Y:S01]  /*06b0*/  STG.E desc[UR6][R2.64], R7 ;  /* 0x0000000702007986 */ /* 0x002fe2000c101906 */
[----:B------:R-:W-:Y:S05]  /*06c0*/  EXIT ;  /* 0x000000000000794d */ /* 0x000fea0003800000 */
        .weak           $__internal_0_$__cuda_sm20_div_rn_f64_full
        .type           $__internal_0_$__cuda_sm20_div_rn_f64_full,@function
        .size           $__internal_0_$__cuda_sm20_div_rn_f64_full,(.L_x_8 - $__internal_0_$__cuda_sm20_div_rn_f64_full)
$__internal_0_$__cuda_sm20_div_rn_f64_full:
[C---:B------:R-:W-:Y:S01]  /*06d0*/  FSETP.GEU.AND P0, PT, |R11|.reuse, 1.469367938527859385e-39, PT ;  /* 0x001000000b00780b */ /* 0x040fe20003f0e200 */
[----:B------:R-:W-:Y:S01]  /*06e0*/  IMAD.MOV.U32 R12, RZ, RZ, 0x1 ;  /* 0x00000001ff0c7424 */ /* 0x000fe200078e00ff */
[----:B------:R-:W-:Y:S01]  /*06f0*/  LOP3.LUT R2, R11, 0x800fffff, RZ, 0xc0, !PT ;  /* 0x800fffff0b027812 */ /* 0x000fe200078ec0ff */
[----:B------:R-:W-:Y:S01]  /*0700*/  BSSY.RECONVERGENT B1, `(.L_x_2) ;  /* 0x0000055000017945 */ /* 0x000fe20003800200 */
[C---:B------:R-:W-:Y:S02]  /*0710*/  FSETP.GEU.AND P2, PT, |R9|.reuse, 1.469367938527859385e-39, PT ;  /* 0x001000000900780b */ /* 0x040fe40003f4e200 */
[----:B------:R-:W-:Y:S01]  /*0720*/  LOP3.LUT R3, R2, 0x3ff00000, RZ, 0xfc, !PT ;  /* 0x3ff0000002037812 */ /* 0x000fe200078efcff */
[----:B------:R-:W-:Y:S01]  /*0730*/  IMAD.MOV.U32 R2, RZ, RZ, R10 ;  /* 0x000000ffff027224 */ /* 0x000fe200078e000a */
[----:B------:R-:W-:Y:S02]  /*0740*/  LOP3.LUT R15, R9, 0x7ff00000, RZ, 0xc0, !PT ;  /* 0x7ff00000090f7812 */ /* 0x000fe400078ec0ff */
[----:B------:R-:W-:-:S03]  /*0750*/  LOP3.LUT R22, R11, 0x7ff00000, RZ, 0xc0, !PT ;  /* 0x7ff000000b167812 */ /* 0x000fc600078ec0ff */
[----:B------:R-:W-:Y:S01]  /*0760*/  @!P0 DMUL R2, R10, 8.98846567431157953865e+307 ;  /* 0x7fe000000a028828 */ /* 0x000fe20000000000 */
[----:B------:R-:W-:-:S03]  /*0770*/  ISETP.GE.U32.AND P1, PT, R15, R22, PT ;  /* 0x000000160f00720c */ /* 0x000fc60003f26070 */
[----:B------:R-:W-:Y:S01]  /*0780*/  @!P2 LOP3.LUT R20, R11, 0x7ff00000, RZ, 0xc0, !PT ;  /* 0x7ff000000b14a812 */ /* 0x000fe200078ec0ff */
[----:B------:R-:W-:Y:S01]  /*0790*/  @!P2 IMAD.MOV.U32 R24, RZ, RZ, RZ ;  /* 0x000000ffff18a224 */ /* 0x000fe200078e00ff */
[----:B------:R-:W0:Y:S02]  /*07a0*/  MUFU.RCP64H R13, R3 ;  /* 0x00000003000d7308 */ /* 0x000e240000001800 */
[----:B------:R-:W-:Y:S01]  /*07b0*/  @!P2 ISETP.GE.U32.AND P3, PT, R15, R20, PT ;  /* 0x000000140f00a20c */ /* 0x000fe20003f66070 */
[----:B0-----:R-:W-:-:S08]  /*07c0*/  DFMA R16, R12, -R2, 1 ;  /* 0x3ff000000c10742b */ /* 0x001fd00000000802 */
[----:B------:R-:W-:Y:S01]  /*07d0*/  DFMA R18, R16, R16, R16 ;  /* 0x000000101012722b */ /* 0x000fe20000000010 */
[----:B------:R-:W-:-:S05]  /*07e0*/  IMAD.MOV.U32 R16, RZ, RZ, 0x1ca00000 ;  /* 0x1ca00000ff107424 */ /* 0x000fca00078e00ff */
[C---:B------:R-:W-:Y:S02]  /*07f0*/  @!P2 SEL R17, R16.reuse, 0x63400000, !P3 ;  /* 0x634000001011a807 */ /* 0x040fe40005800000 */
[----:B------:R-:W-:Y:S01]  /*0800*/  DFMA R18, R12, R18, R12 ;  /* 0x000000120c12722b */ /* 0x000fe2000000000c */
[----:B------:R-:W-:Y:S01]  /*0810*/  SEL R13, R16, 0x63400000, !P1 ;  /* 0x63400000100d7807 */ /* 0x000fe20004800000 */
[----:B------:R-:W-:Y:S01]  /*0820*/  IMAD.MOV.U32 R12, RZ, RZ, R8 ;  /* 0x000000ffff0c7224 */ /* 0x000fe200078e0008 */
[--C-:B------:R-:W-:Y:S02]  /*0830*/  @!P2 LOP3.LUT R17, R17, 0x80000000, R9.reuse, 0xf8, !PT ;  /* 0x800000001111a812 */ /* 0x100fe400078ef809 */
[----:B------:R-:W-:Y:S02]  /*0840*/  LOP3.LUT R13, R13, 0x800fffff, R9, 0xf8, !PT ;  /* 0x800fffff0d0d7812 */ /* 0x000fe400078ef809 */
[----:B------:R-:W-:Y:S01]  /*0850*/  @!P2 LOP3.LUT R25, R17, 0x100000, RZ, 0xfc, !PT ;  /* 0x001000001119a812 */ /* 0x000fe200078efcff */
[----:B------:R-:W-:-:S05]  /*0860*/  DFMA R20, R18, -R2, 1 ;  /* 0x3ff000001214742b */ /* 0x000fca0000000802 */
[----:B------:R-:W-:Y:S01]  /*0870*/  @!P2 DFMA R12, R12, 2, -R24 ;  /* 0x400000000c0ca82b */ /* 0x000fe20000000818 */
[----:B------:R-:W-:Y:S02]  /*0880*/  IMAD.MOV.U32 R24, RZ, RZ, R15 ;  /* 0x000000ffff187224 */ /* 0x000fe400078e000f */
[----:B------:R-:W-:Y:S01]  /*0890*/  DFMA R18, R18, R20, R18 ;  /* 0x000000141212722b */ /* 0x000fe20000000012 */
[----:B------:R-:W-:Y:S01]  /*08a0*/  IMAD.MOV.U32 R25, RZ, RZ, R22 ;  /* 0x000000ffff197224 */ /* 0x000fe200078e0016 */
[----:B------:R-:W-:-:S05]  /*08b0*/  @!P0 LOP3.LUT R25, R3, 0x7ff00000, RZ, 0xc0, !PT ;  /* 0x7ff0000003198812 */ /* 0x000fca00078ec0ff */
[----:B------:R-:W-:Y:S01]  /*08c0*/  @!P2 LOP3.LUT R24, R13, 0x7ff00000, RZ, 0xc0, !PT ;  /* 0x7ff000000d18a812 */ /* 0x000fe200078ec0ff */
[----:B------:R-:W-:-:S04]  /*08d0*/  DMUL R20, R18, R12 ;  /* 0x0000000c12147228 */ /* 0x000fc80000000000 */
[----:B------:R-:W-:-:S04]  /*08e0*/  VIADD R17, R24, 0xffffffff ;  /* 0xffffffff18117836 */ /* 0x000fc80000000000 */
[----:B------:R-:W-:Y:S01]  /*08f0*/  DFMA R22, R20, -R2, R12 ;  /* 0x800000021416722b */ /* 0x000fe2000000000c */
[----:B------:R-:W-:Y:S01]  /*0900*/  ISETP.GT.U32.AND P0, PT, R17, 0x7feffffe, PT ;  /* 0x7feffffe1100780c */ /* 0x000fe20003f04070 */
[----:B------:R-:W-:-:S05]  /*0910*/  VIADD R17, R25, 0xffffffff ;  /* 0xffffffff19117836 */ /* 0x000fca0000000000 */
[----:B------:R-:W-:Y:S01]  /*0920*/  ISETP.GT.U32.OR P0, PT, R17, 0x7feffffe, P0 ;  /* 0x7feffffe1100780c */ /* 0x000fe20000704470 */
[----:B------:R-:W-:-:S12]  /*0930*/  DFMA R18, R18, R22, R20 ;  /* 0x000000161212722b */ /* 0x000fd80000000014 */
[----:B------:R-:W-:Y:S05]  /*0940*/  @P0 BRA `(.L_x_3) ;  /* 0x00000000006c0947 */ /* 0x000fea0003800000 */
[----:B------:R-:W-:-:S04]  /*0950*/  LOP3.LUT R20, R11, 0x7ff00000, RZ, 0xc0, !PT ;  /* 0x7ff000000b147812 */ /* 0x000fc800078ec0ff */
[CC--:B------:R-:W-:Y:S02]  /*0960*/  VIADDMNMX R8, R15.reuse, -R20.reuse, 0xb9600000, !PT ;  /* 0xb96000000f087446 */ /* 0x0c0fe40007800914 */
[----:B------:R-:W-:Y:S01]  /*0970*/  ISETP.GE.U32.AND P0, PT, R15, R20, PT ;  /* 0x000000140f00720c */ /* 0x000fe20003f06070 */
[----:B------:R-:W-:Y:S01]  /*0980*/  IMAD.MOV.U32 R20, RZ, RZ, RZ ;  /* 0x000000ffff147224 */ /* 0x000fe200078e00ff */
[----:B------:R-:W-:Y:S02]  /*0990*/  VIMNMX R8, PT, PT, R8, 0x46a00000, PT ;  /* 0x46a0000008087848 */ /* 0x000fe40003fe0100 */
[----:B------:R-:W-:-:S05]  /*09a0*/  SEL R9, R16, 0x63400000, !P0 ;  /* 0x6340000010097807 */ /* 0x000fca0004000000 */
[----:B------:R-:W-:-:S04]  /*09b0*/  IMAD.IADD R8, R8, 0x1, -R9 ;  /* 0x0000000108087824 */ /* 0x000fc800078e0a09 */
[----:B------:R-:W-:-:S06]  /*09c0*/  VIADD R21, R8, 0x7fe00000 ;  /* 0x7fe0000008157836 */ /* 0x000fcc0000000000 */
[----:B------:R-:W-:-:S10]  /*09d0*/  DMUL R16, R18, R20 ;  /* 0x0000001412107228 */ /* 0x000fd40000000000 */
[----:B------:R-:W-:-:S13]  /*09e0*/  FSETP.GTU.AND P0, PT, |R17|, 1.469367938527859385e-39, PT ;  /* 0x001000001100780b */ /* 0x000fda0003f0c200 */
[----:B------:R-:W-:Y:S05]  /*09f0*/  @P0 BRA `(.L_x_4) ;  /* 0x0000000000940947 */ /* 0x000fea0003800000 */
[----:B------:R-:W-:Y:S01]  /*0a00*/  DFMA R2, R18, -R2, R12 ;  /* 0x800000021202722b */ /* 0x000fe2000000000c */
[----:B------:R-:W-:-:S09]  /*0a10*/  IMAD.MOV.U32 R20, RZ, RZ, RZ ;  /* 0x000000ffff147224 */ /* 0x000fd200078e00ff */
[C---:B------:R-:W-:Y:S02]  /*0a20*/  FSETP.NEU.AND P0, PT, R3.reuse, RZ, PT ;  /* 0x000000ff0300720b */ /* 0x040fe40003f0d000 */
[----:B------:R-:W-:-:S04]  /*0a30*/  LOP3.LUT R11, R3, 0x80000000, R11, 0x48, !PT ;  /* 0x80000000030b7812 */ /* 0x000fc800078e480b */
[----:B------:R-:W-:-:S07]  /*0a40*/  LOP3.LUT R21, R11, R21, RZ, 0xfc, !PT ;  /* 0x000000150b157212 */ /* 0x000fce00078efcff */
[----:B------:R-:W-:Y:S05]  /*0a50*/  @!P0 BRA `(.L_x_4) ;  /* 0x00000000007c8947 */ /* 0x000fea0003800000 */
[----:B------:R-:W-:Y:S02]  /*0a60*/  IMAD.MOV R3, RZ, RZ, -R8 ;  /* 0x000000ffff037224 */ /* 0x000fe400078e0a08 */
[----:B------:R-:W-:-:S06]  /*0a70*/  IMAD.MOV.U32 R2, RZ, RZ, RZ ;  /* 0x000000ffff027224 */ /* 0x000fcc00078e00ff */
[----:B------:R-:W-:Y:S02]  /*0a80*/  DFMA R2, R16, -R2, R18 ;  /* 0x800000021002722b */ /* 0x000fe40000000012 */
[----:B------:R-:W-:-:S04]  /*0a90*/  DMUL.RP R18, R18, R20 ;  /* 0x0000001412127228 */ /* 0x000fc80000008000 */
[----:B------:R-:W-:-:S04]  /*0aa0*/  IADD3 R2, PT, PT, -R8, -0x43300000, RZ ;  /* 0xbcd0000008027810 */ /* 0x000fc80007ffe1ff */
[----:B------:R-:W-:Y:S02]  /*0ab0*/  FSETP.NEU.AND P0, PT, |R3|, R2, PT ;  /* 0x000000020300720b */ /* 0x000fe40003f0d200 */
[----:B------:R-:W-:Y:S02]  /*0ac0*/  LOP3.LUT R11, R19, R11, RZ, 0x3c, !PT ;  /* 0x0000000b130b7212 */ /* 0x000fe400078e3cff */
[----:B------:R-:W-:Y:S02]  /*0ad0*/  FSEL R16, R18, R16, !P0 ;  /* 0x0000001012107208 */ /* 0x000fe40004000000 */
[----:B------:R-:W-:Y:S01]  /*0ae0*/  FSEL R17, R11, R17, !P0 ;  /* 0x000000110b117208 */ /* 0x000fe20004000000 */
[----:B------:R-:W-:Y:S06]  /*0af0*/  BRA `(.L_x_4) ;  /* 0x0000000000547947 */ /* 0x000fec0003800000 */
.L_x_3:
[----:B------:R-:W-:-:S14]  /*0b00*/  DSETP.NAN.AND P0, PT, R8, R8, PT ;  /* 0x000000080800722a */ /* 0x000fdc0003f08000 */
[----:B------:R-:W-:Y:S05]  /*0b10*/  @P0 BRA `(.L_x_5) ;  /* 0x0000000000440947 */ /* 0x000fea0003800000 */
[----:B------:R-:W-:-:S14]  /*0b20*/  DSETP.NAN.AND P0, PT, R10, R10, PT ;  /* 0x0000000a0a00722a */ /* 0x000fdc0003f08000 */
[----:B------:R-:W-:Y:S05]  /*0b30*/  @P0 BRA `(.L_x_6) ;  /* 0x0000000000300947 */ /* 0x000fea0003800000 */
[----:B------:R-:W-:Y:S01]  /*0b40*/  ISETP.NE.AND P0, PT, R24, R25, PT ;  /* 0x000000191800720c */ /* 0x000fe20003f05270 */
[----:B------:R-:W-:Y:S02]  /*0b50*/  IMAD.MOV.U32 R16, RZ, RZ, 0x0 ;  /* 0x00000000ff107424 */ /* 0x000fe400078e00ff */
[----:B------:R-:W-:-:S10]  /*0b60*/  IMAD.MOV.U32 R17, RZ, RZ, -0x80000 ;  /* 0xfff80000ff117424 */ /* 0x000fd400078e00ff */
[----:B------:R-:W-:Y:S05]  /*0b70*/  @!P0 BRA `(.L_x_4) ;  /* 0x0000000000348947 */ /* 0x000fea0003800000 */
[----:B------:R-:W-:Y:S02]  /*0b80*/  ISETP.NE.AND P0, PT, R24, 0x7ff00000, PT ;  /* 0x7ff000001800780c */ /* 0x000fe40003f05270 */
[----:B------:R-:W-:Y:S02]  /*0b90*/  LOP3.LUT R17, R9, 0x80000000, R11, 0x48, !PT ;  /* 0x8000000009117812 */ /* 0x000fe400078e480b */
[----:B------:R-:W-:-:S13]  /*0ba0*/  ISETP.EQ.OR P0, PT, R25, RZ, !P0 ;  /* 0x000000ff1900720c */ /* 0x000fda0004702670 */
[----:B------:R-:W-:Y:S01]  /*0bb0*/  @P0 LOP3.LUT R2, R17, 0x7ff00000, RZ, 0xfc, !PT ;  /* 0x7ff0000011020812 */ /* 0x000fe200078efcff */
[----:B------:R-:W-:Y:S02]  /*0bc0*/  @!P0 IMAD.MOV.U32 R16, RZ, RZ, RZ ;  /* 0x000000ffff108224 */ /* 0x000fe400078e00ff */
[----:B------:R-:W-:Y:S02]  /*0bd0*/  @P0 IMAD.MOV.U32 R16, RZ, RZ, RZ ;  /* 0x000000ffff100224 */ /* 0x000fe400078e00ff */
[----:B------:R-:W-:Y:S01]  /*0be0*/  @P0 IMAD.MOV.U32 R17, RZ, RZ, R2 ;  /* 0x000000ffff110224 */ /* 0x000fe200078e0002 */
[----:B------:R-:W-:Y:S06]  /*0bf0*/  BRA `(.L_x_4) ;  /* 0x0000000000147947 */ /* 0x000fec0003800000 */
.L_x_6:
[----:B------:R-:W-:Y:S01]  /*0c00*/  LOP3.LUT R17, R11, 0x80000, RZ, 0xfc, !PT ;  /* 0x000800000b117812 */ /* 0x000fe200078efcff */
[----:B------:R-:W-:Y:S01]  /*0c10*/  IMAD.MOV.U32 R16, RZ, RZ, R10 ;  /* 0x000000ffff107224 */ /* 0x000fe200078e000a */
[----:B------:R-:W-:Y:S06]  /*0c20*/  BRA `(.L_x_4) ;  /* 0x0000000000087947 */ /* 0x000fec0003800000 */
.L_x_5:
[----:B------:R-:W-:Y:S01]  /*0c30*/  LOP3.LUT R17, R9, 0x80000, RZ, 0xfc, !PT ;  /* 0x0008000009117812 */ /* 0x000fe200078efcff */
[----:B------:R-:W-:-:S07]  /*0c40*/  IMAD.MOV.U32 R16, RZ, RZ, R8 ;  /* 0x000000ffff107224 */ /* 0x000fce00078e0008 */
.L_x_4:
[----:B------:R-:W-:Y:S05]  /*0c50*/  BSYNC.RECONVERGENT B1 ;  /* 0x0000000000017941 */ /* 0x000fea0003800200 */
.L_x_2:
[----:B------:R-:W-:Y:S02]  /*0c60*/  IMAD.MOV.U32 R15, RZ, RZ, 0x0 ;  /* 0x00000000ff0f7424 */ /* 0x000fe400078e00ff */
[----:B------:R-:W-:Y:S02]  /*0c70*/  IMAD.MOV.U32 R2, RZ, RZ, R16 ;  /* 0x000000ffff027224 */ /* 0x000fe400078e0010 */
[----:B------:R-:W-:Y:S01]  /*0c80*/  IMAD.MOV.U32 R3, RZ, RZ, R17 ;  /* 0x000000ffff037224 */ /* 0x000fe200078e0011 */
[----:B------:R-:W-:Y:S06]  /*0c90*/  RET.REL.NODEC R14 `(_Z7computePKfPfiiffi) ;  /* 0xfffffff00ed87950 */ /* 0x000fec0003c3ffff */
.L_x_7:
[----:B------:R-:W-:-:S00]  /*0ca0*/  BRA `(.L_x_7) ;  /* 0xfffffffc00fc7947 */ /* 0x000fc0000383ffff */
[----:B------:R-:W-:-:S00]  /*0cb0*/  NOP ;  /* 0x0000000000007918 */ /* 0x000fc00000000000 */
        /* <DEDUP_REMOVED lines=12> */
.L_x_8:


//--------------------- .nv.shared._Z7computePKfPfiiffi --------------------------
	.section	.nv.shared._Z7computePKfPfiiffi,"aw",@nobits
	.sectionflags	@""
	.align	16
	.zero		1024


//--------------------- .nv.shared.reserved.0     --------------------------
	.section	.nv.shared.reserved.0,"aw",@nobits
	.weak		__nv_reservedSMEM_offset_0_alias
	.size		__nv_reservedSMEM_offset_0_alias, 0, 64
	.other		__nv_reservedSMEM_offset_0_alias,@"STO_CUDA_RESERVED_SHARED STV_DEFAULT"
__nv_reservedSMEM_offset_0_alias:
	.zero		0
	.zero		64


//--------------------- .nv.constant0._Z7computePKfPfiiffi --------------------------
	.section	.nv.constant0._Z7computePKfPfiiffi,"a",@progbits
	.sectionflags	@""
	.align	4
.nv.constant0._Z7computePKfPfiiffi:
	.zero		932


//--------------------- SYMBOLS --------------------------

	.type		.nv.reservedSmem.offset0,@object
	.size		.nv.reservedSmem.offset0,0x4
	.type		.nv.reservedSmem.cap,@object
	.size		.nv.reservedSmem.cap,0x4
